	.headerflags	@"EF_CUDA_TEXMODE_UNIFIED EF_CUDA_64BIT_ADDRESS EF_CUDA_ACCELERATORS EF_CUDA_SM90 EF_CUDA_VIRTUAL_SM(EF_CUDA_SM90)"
	.elftype	@"ET_EXEC"


//--------------------- .nv.info                  --------------------------
	.section	.nv.info,"",@"SHT_CUDA_INFO"
	.align	4


	//----- nvinfo : EIATTR_REGCOUNT
	.align		4
        /*0000*/ 	.byte	0x04, 0x2f
        /*0002*/ 	.short	(.L_3 - .L_2)
	.align		4
.L_2:
        /*0004*/ 	.word	index@(triton_poi_fused__native_batch_norm_legit_no_training_rrelu_with_noise_functional_13)
        /*0008*/ 	.word	0x00000010


	//----- nvinfo : EIATTR_MIN_STACK_SIZE
	.align		4
.L_3:
        /*000c*/ 	.byte	0x04, 0x12
        /*000e*/ 	.short	(.L_5 - .L_4)
	.align		4
.L_4:
        /*0010*/ 	.word	index@(triton_poi_fused__native_batch_norm_legit_no_training_rrelu_with_noise_functional_13)
        /*0014*/ 	.word	0x00000000


	//----- nvinfo : EIATTR_FRAME_SIZE
	.align		4
.L_5:
        /*0018*/ 	.byte	0x04, 0x11
        /*001a*/ 	.short	(.L_7 - .L_6)
	.align		4
.L_6:
        /*001c*/ 	.word	index@(triton_poi_fused__native_batch_norm_legit_no_training_rrelu_with_noise_functional_13)
        /*0020*/ 	.word	0x00000000


	//----- nvinfo : EIATTR_MIN_STACK_SIZE
	.align		4
.L_7:
        /*0024*/ 	.byte	0x04, 0x12
        /*0026*/ 	.short	(.L_9 - .L_8)
	.align		4
.L_8:
        /*0028*/ 	.word	index@(triton_poi_fused__native_batch_norm_legit_no_training_rrelu_with_noise_functional_13)
        /*002c*/ 	.word	0x00000000
.L_9:


//--------------------- .nv.info.triton_poi_fused__native_batch_norm_legit_no_training_rrelu_with_noise_functional_13 --------------------------
	.section	.nv.info.triton_poi_fused__native_batch_norm_legit_no_training_rrelu_with_noise_functional_13,"",@"SHT_CUDA_INFO"
	.sectionflags	@""
	.align	4


	//----- nvinfo : EIATTR_CUDA_API_VERSION
	.align		4
        /*0000*/ 	.byte	0x04, 0x37
        /*0002*/ 	.short	(.L_11 - .L_10)
.L_10:
        /*0004*/ 	.word	0x0000007c


	//----- nvinfo : EIATTR_KPARAM_INFO
	.align		4
.L_11:
        /*0008*/ 	.byte	0x04, 0x17
        /*000a*/ 	.short	(.L_13 - .L_12)
.L_12:
        /*000c*/ 	.word	0x00000000
        /*0010*/ 	.short	0x0006
        /*0012*/ 	.short	0x0030
        /*0014*/ 	.byte	0x00, 0xf0, 0x11, 0x00


	//----- nvinfo : EIATTR_KPARAM_INFO
	.align		4
.L_13:
        /*0018*/ 	.byte	0x04, 0x17
        /*001a*/ 	.short	(.L_15 - .L_14)
.L_14:
        /*001c*/ 	.word	0x00000000
        /*0020*/ 	.short	0x0005
        /*0022*/ 	.short	0x0028
        /*0024*/ 	.byte	0x00, 0xf4, 0x21, 0x00


	//----- nvinfo : EIATTR_KPARAM_INFO
	.align		4
.L_15:
        /*0028*/ 	.byte	0x04, 0x17
        /*002a*/ 	.short	(.L_17 - .L_16)
.L_16:
        /*002c*/ 	.word	0x00000000
        /*0030*/ 	.short	0x0004
        /*0032*/ 	.short	0x0020
        /*0034*/ 	.byte	0x00, 0xf4, 0x21, 0x00


	//----- nvinfo : EIATTR_KPARAM_INFO
	.align		4
.L_17:
        /*0038*/ 	.byte	0x04, 0x17
        /*003a*/ 	.short	(.L_19 - .L_18)
.L_18:
        /*003c*/ 	.word	0x00000000
        /*0040*/ 	.short	0x0003
        /*0042*/ 	.short	0x0018
        /*0044*/ 	.byte	0x00, 0xf4, 0x21, 0x00


	//----- nvinfo : EIATTR_KPARAM_INFO
	.align		4
.L_19:
        /*0048*/ 	.byte	0x04, 0x17
        /*004a*/ 	.short	(.L_21 - .L_20)
.L_20:
        /*004c*/ 	.word	0x00000000
        /*0050*/ 	.short	0x0002
        /*0052*/ 	.short	0x0010
        /*0054*/ 	.byte	0x00, 0xf4, 0x21, 0x00


	//----- nvinfo : EIATTR_KPARAM_INFO
	.align		4
.L_21:
        /*0058*/ 	.byte	0x04, 0x17
        /*005a*/ 	.short	(.L_23 - .L_22)
.L_22:
        /*005c*/ 	.word	0x00000000
        /*0060*/ 	.short	0x0001
        /*0062*/ 	.short	0x0008
        /*0064*/ 	.byte	0x00, 0xf4, 0x21, 0x00


	//----- nvinfo : EIATTR_KPARAM_INFO
	.align		4
.L_23:
        /*0068*/ 	.byte	0x04, 0x17
        /*006a*/ 	.short	(.L_25 - .L_24)
.L_24:
        /*006c*/ 	.word	0x00000000
        /*0070*/ 	.short	0x0000
        /*0072*/ 	.short	0x0000
        /*0074*/ 	.byte	0x00, 0xf4, 0x21, 0x00


	//----- nvinfo : EIATTR_SPARSE_MMA_MASK
	.align		4
.L_25:
        /*0078*/ 	.byte	0x03, 0x50
        /*007a*/ 	.short	0x0000


	//----- nvinfo : EIATTR_MAXREG_COUNT
	.align		4
        /*007c*/ 	.byte	0x03, 0x1b
        /*007e*/ 	.short	0x00ff


	//----- nvinfo : EIATTR_EXIT_INSTR_OFFSETS
	.align		4
        /*0080*/ 	.byte	0x04, 0x1c
        /*0082*/ 	.short	(.L_27 - .L_26)


	//   ....[0]....
.L_26:
        /*0084*/ 	.word	0x000003d0


	//----- nvinfo : EIATTR_REQNTID
	.align		4
.L_27:
        /*0088*/ 	.byte	0x04, 0x10
        /*008a*/ 	.short	(.L_29 - .L_28)
.L_28:
        /*008c*/ 	.word	0x00000080
        /*0090*/ 	.word	0x00000001
        /*0094*/ 	.word	0x00000001


	//----- nvinfo : EIATTR_CBANK_PARAM_SIZE
	.align		4
.L_29:
        /*0098*/ 	.byte	0x03, 0x19
        /*009a*/ 	.short	0x0034


	//----- nvinfo : EIATTR_PARAM_CBANK
	.align		4
        /*009c*/ 	.byte	0x04, 0x0a
        /*009e*/ 	.short	(.L_31 - .L_30)
	.align		4
.L_30:
        /*00a0*/ 	.word	index@(.nv.constant0.triton_poi_fused__native_batch_norm_legit_no_training_rrelu_with_noise_functional_13)
        /*00a4*/ 	.short	0x0210
        /*00a6*/ 	.short	0x0034


	//----- nvinfo : EIATTR_SW_WAR
	.align		4
.L_31:
        /*00a8*/ 	.byte	0x04, 0x36
        /*00aa*/ 	.short	(.L_33 - .L_32)
.L_32:
        /*00ac*/ 	.word	0x00000008
.L_33:


//--------------------- .nv.callgraph             --------------------------
	.section	.nv.callgraph,"",@"SHT_CUDA_CALLGRAPH"
	.align	4
	.sectionentsize	8
	.align		4
        /*0000*/ 	.word	0x00000000
	.align		4
        /*0004*/ 	.word	0xffffffff
	.align		4
        /*0008*/ 	.word	0x00000000
	.align		4
        /*000c*/ 	.word	0xfffffffe
	.align		4
        /*0010*/ 	.word	0x00000000
	.align		4
        /*0014*/ 	.word	0xfffffffd
	.align		4
        /*0018*/ 	.word	0x00000000
	.align		4
        /*001c*/ 	.word	0xfffffffc


//--------------------- .nv.constant4             --------------------------
	.section	.nv.constant4,"a",@progbits
	.align	8
	.align		8
.nv.constant4:
        /*0000*/ 	.dword	_$_str
	.align		8
        /*0008*/ 	.dword	_$_str_$_2


//--------------------- .text.triton_poi_fused__native_batch_norm_legit_no_training_rrelu_with_noise_functional_13 --------------------------
	.section	.text.triton_poi_fused__native_batch_norm_legit_no_training_rrelu_with_noise_functional_13,"ax",@progbits
	.align	128
        .global         triton_poi_fused__native_batch_norm_legit_no_training_rrelu_with_noise_functional_13
        .type           triton_poi_fused__native_batch_norm_legit_no_training_rrelu_with_noise_functional_13,@function
        .size           triton_poi_fused__native_batch_norm_legit_no_training_rrelu_with_noise_functional_13,(.L_x_1 - triton_poi_fused__native_batch_norm_legit_no_training_rrelu_with_noise_functional_13)
        .other          triton_poi_fused__native_batch_norm_legit_no_training_rrelu_with_noise_functional_13,@"STO_CUDA_ENTRY STV_DEFAULT"
triton_poi_fused__native_batch_norm_legit_no_training_rrelu_with_noise_functional_13:
.text.triton_poi_fused__native_batch_norm_legit_no_training_rrelu_with_noise_functional_13:
[----:B------:R-:W-:Y:S01]  /*0000*/  LDC R1, c[0x0][0x28] ;  /* 0x00000a00ff017b82 */ /* 0x000fe20000000800 */
[----:B------:R-:W1:Y:S07]  /*0010*/  S2R R0, SR_TID.X ;  /* 0x0000000000007919 */ /* 0x000e6e0000002100 */
[----:B------:R-:W2:Y:S01]  /*0020*/  LDC.64 R2, c[0x0][0x228] ;  /* 0x00008a00ff027b82 */ /* 0x000ea20000000a00 */
[----:B------:R-:W-:Y:S01]  /*0030*/  ULDC.64 UR4, c[0x0][0x208] ;  /* 0x0000820000047ab9 */ /* 0x000fe20000000a00 */
[----:B------:R-:W3:Y:S06]  /*0040*/  S2R R7, SR_CTAID.X ;  /* 0x0000000000077919 */ /* 0x000eec0000002500 */
[----:B------:R-:W4:Y:S08]  /*0050*/  LDC.64 R8, c[0x0][0x230] ;  /* 0x00008c00ff087b82 */ /* 0x000f300000000a00 */
[----:B------:R-:W5:Y:S01]  /*0060*/  LDC.64 R10, c[0x0][0x238] ;  /* 0x00008e00ff0a7b82 */ /* 0x000f620000000a00 */
[----:B-1----:R-:W-:-:S02]  /*0070*/  SHF.L.U32 R0, R0, 0x1, RZ ;  /* 0x0000000100007819 */ /* 0x002fc400000006ff */
[----:B---3--:R-:W-:Y:S02]  /*0080*/  SHF.R.S32.HI R5, RZ, 0x17, R7 ;  /* 0x00000017ff057819 */ /* 0x008fe40000011407 */
[----:B------:R-:W-:Y:S02]  /*0090*/  LOP3.LUT R0, R0, 0xfe, RZ, 0xc0, !PT ;  /* 0x000000fe00007812 */ /* 0x000fe400078ec0ff */
[----:B------:R-:W-:Y:S02]  /*00a0*/  SGXT R5, R5, 0x1 ;  /* 0x000000010505781a */ /* 0x000fe40000000200 */
[----:B------:R-:W-:Y:S02]  /*00b0*/  LEA R0, R7, R0, 0x8 ;  /* 0x0000000007007211 */ /* 0x000fe400078e40ff */
[----:B------:R-:W1:Y:S02]  /*00c0*/  LDC.64 R6, c[0x0][0x220] ;  /* 0x00008800ff067b82 */ /* 0x000e640000000a00 */
[----:B------:R-:W-:-:S04]  /*00d0*/  LEA.HI R5, R5, R0, RZ, 0x4 ;  /* 0x0000000005057211 */ /* 0x000fc800078f20ff */
[----:B------:R-:W-:-:S04]  /*00e0*/  LOP3.LUT R5, R5, 0xfffffff0, RZ, 0xc0, !PT ;  /* 0xfffffff005057812 */ /* 0x000fc800078ec0ff */
[----:B------:R-:W-:Y:S02]  /*00f0*/  IADD3 R13, R0, -R5, RZ ;  /* 0x80000005000d7210 */ /* 0x000fe40007ffe0ff */
[----:B------:R-:W3:Y:S03]  /*0100*/  LDC.64 R4, c[0x0][0x218] ;  /* 0x00008600ff047b82 */ /* 0x000ee60000000a00 */
[----:B--2---:R-:W-:-:S06]  /*0110*/  IMAD.WIDE R2, R13, 0x4, R2 ;  /* 0x000000040d027825 */ /* 0x004fcc00078e0202 */
[----:B------:R-:W2:Y:S01]  /*0120*/  LDG.E.EL.64 R2, desc[UR4][R2.64] ;  /* 0x0000000402027981 */ /* 0x000ea2000c2e1b00 */
[----:B-1----:R-:W-:-:S06]  /*0130*/  IMAD.WIDE R6, R13, 0x4, R6 ;  /* 0x000000040d067825 */ /* 0x002fcc00078e0206 */
[----:B------:R-:W2:Y:S01]  /*0140*/  LDG.E.EL.64 R6, desc[UR4][R6.64] ;  /* 0x0000000406067981 */ /* 0x000ea2000c2e1b00 */
[----:B---3--:R-:W-:-:S06]  /*0150*/  IMAD.WIDE R4, R0, 0x4, R4 ;  /* 0x0000000400047825 */ /* 0x008fcc00078e0204 */
[----:B------:R-:W3:Y:S01]  /*0160*/  LDG.E.64 R4, desc[UR4][R4.64] ;  /* 0x0000000404047981 */ /* 0x000ee2000c1e1b00 */
[----:B----4-:R-:W-:-:S04]  /*0170*/  IMAD.WIDE R8, R13, 0x4, R8 ;  /* 0x000000040d087825 */ /* 0x010fc800078e0208 */
[----:B-----5:R-:W-:Y:S02]  /*0180*/  IMAD.WIDE R10, R13, 0x4, R10 ;  /* 0x000000040d0a7825 */ /* 0x020fe400078e020a */
[----:B------:R-:W4:Y:S04]  /*0190*/  LDG.E.EL.64 R8, desc[UR4][R8.64] ;  /* 0x0000000408087981 */ /* 0x000f28000c2e1b00 */
[----:B------:R-:W4:Y:S01]  /*01a0*/  LDG.E.EL.64 R10, desc[UR4][R10.64] ;  /* 0x000000040a0a7981 */ /* 0x000f22000c2e1b00 */
[----:B--2---:R-:W-:Y:S01]  /*01b0*/  FADD R2, R2, 9.9999997473787516356e-06 ;  /* 0x3727c5ac02027421 */ /* 0x004fe20000000000 */
[----:B------:R-:W-:-:S03]  /*01c0*/  FADD R3, R3, 9.9999997473787516356e-06 ;  /* 0x3727c5ac03037421 */ /* 0x000fc60000000000 */
[----:B------:R-:W1:Y:S08]  /*01d0*/  MUFU.SQRT R12, R2 ;  /* 0x00000002000c7308 */ /* 0x000e700000002000 */
[----:B------:R-:W2:Y:S01]  /*01e0*/  MUFU.SQRT R13, R3 ;  /* 0x00000003000d7308 */ /* 0x000ea20000002000 */
[C---:B-1----:R-:W-:Y:S02]  /*01f0*/  FSETP.GT.AND P0, PT, R12.reuse, 8.50705917302346158658e+37, PT ;  /* 0x7e8000000c00780b */ /* 0x042fe40003f04000 */
[----:B------:R-:W-:-:S02]  /*0200*/  FSETP.GEU.AND P2, PT, R12, 1.175494350822287508e-38, PT ;  /* 0x008000000c00780b */ /* 0x000fc40003f4e000 */
[C---:B--2---:R-:W-:Y:S02]  /*0210*/  FSETP.GT.AND P1, PT, R13.reuse, 8.50705917302346158658e+37, PT ;  /* 0x7e8000000d00780b */ /* 0x044fe40003f24000 */
[----:B------:R-:W-:-:S07]  /*0220*/  FSETP.GEU.AND P3, PT, R13, 1.175494350822287508e-38, PT ;  /* 0x008000000d00780b */ /* 0x000fce0003f6e000 */
[----:B------:R-:W-:Y:S01]  /*0230*/  @P0 FMUL R12, R12, 0.25 ;  /* 0x3e8000000c0c0820 */ /* 0x000fe20000400000 */
[----:B------:R-:W-:-:S03]  /*0240*/  HFMA2.MMA R2, -RZ, RZ, 1.625, 0 ;  /* 0x3e800000ff027435 */ /* 0x000fc600000001ff */
[----:B------:R-:W-:Y:S01]  /*0250*/  @!P2 FMUL R12, R12, 16777216 ;  /* 0x4b8000000c0ca820 */ /* 0x000fe20000400000 */
[----:B------:R-:W-:-:S04]  /*0260*/  @P1 FMUL R13, R13, 0.25 ;  /* 0x3e8000000d0d1820 */ /* 0x000fc80000400000 */
[----:B------:R-:W-:Y:S01]  /*0270*/  @!P3 FMUL R13, R13, 16777216 ;  /* 0x4b8000000d0db820 */ /* 0x000fe20000400000 */
[----:B------:R-:W1:Y:S01]  /*0280*/  MUFU.RCP R12, R12 ;  /* 0x0000000c000c7308 */ /* 0x000e620000001000 */
[----:B------:R-:W-:-:S07]  /*0290*/  FSEL R3, R2, 1, P0 ;  /* 0x3f80000002037808 */ /* 0x000fce0000000000 */
[----:B------:R-:W2:Y:S01]  /*02a0*/  MUFU.RCP R13, R13 ;  /* 0x0000000d000d7308 */ /* 0x000ea20000001000 */
[----:B------:R-:W-:Y:S01]  /*02b0*/  FSEL R2, R2, 1, P1 ;  /* 0x3f80000002027808 */ /* 0x000fe20000800000 */
[----:B------:R-:W-:Y:S01]  /*02c0*/  @!P2 FMUL R3, R3, 16777216 ;  /* 0x4b8000000303a820 */ /* 0x000fe20000400000 */
[----:B---3--:R-:W-:-:S03]  /*02d0*/  FADD R5, R5, -R7 ;  /* 0x8000000705057221 */ /* 0x008fc60000000000 */
[----:B------:R-:W-:Y:S01]  /*02e0*/  @!P3 FMUL R2, R2, 16777216 ;  /* 0x4b8000000202b820 */ /* 0x000fe20000400000 */
[----:B------:R-:W-:Y:S01]  /*02f0*/  FADD R4, R4, -R6 ;  /* 0x8000000604047221 */ /* 0x000fe20000000000 */
[----:B-1----:R-:W-:Y:S02]  /*0300*/  FMUL R7, R12, R3 ;  /* 0x000000030c077220 */ /* 0x002fe40000400000 */
[----:B--2---:R-:W-:Y:S02]  /*0310*/  FMUL R6, R13, R2 ;  /* 0x000000020d067220 */ /* 0x004fe40000400000 */
[----:B------:R-:W1:Y:S01]  /*0320*/  LDC.64 R2, c[0x0][0x210] ;  /* 0x00008400ff027b82 */ /* 0x000e620000000a00 */
[----:B------:R-:W-:Y:S01]  /*0330*/  FMUL R7, R4, R7 ;  /* 0x0000000704077220 */ /* 0x000fe20000400000 */
[----:B------:R-:W-:-:S03]  /*0340*/  FMUL R6, R5, R6 ;  /* 0x0000000605067220 */ /* 0x000fc60000400000 */
[----:B----4-:R-:W-:Y:S01]  /*0350*/  FFMA R8, R8, R7, R10 ;  /* 0x0000000708087223 */ /* 0x010fe2000000000a */
[----:B------:R-:W-:-:S04]  /*0360*/  FFMA R9, R9, R6, R11 ;  /* 0x0000000609097223 */ /* 0x000fc8000000000b */
[----:B------:R-:W-:Y:S02]  /*0370*/  FSETP.GT.AND P0, PT, R8, RZ, PT ;  /* 0x000000ff0800720b */ /* 0x000fe40003f04000 */
[----:B------:R-:W-:-:S11]  /*0380*/  FSETP.GT.AND P1, PT, R9, RZ, PT ;  /* 0x000000ff0900720b */ /* 0x000fd60003f24000 */
[----:B------:R-:W-:Y:S01]  /*0390*/  @!P0 FMUL R8, R8, 0.22916667163372039795 ;  /* 0x3e6aaaab08088820 */ /* 0x000fe20000400000 */
[----:B-1----:R-:W-:-:S04]  /*03a0*/  IMAD.WIDE R2, R0, 0x4, R2 ;  /* 0x0000000400027825 */ /* 0x002fc800078e0202 */
[----:B------:R-:W-:-:S05]  /*03b0*/  @!P1 FMUL R9, R9, 0.22916667163372039795 ;  /* 0x3e6aaaab09099820 */ /* 0x000fca0000400000 */
[----:B------:R-:W-:Y:S01]  /*03c0*/  STG.E.64 desc[UR4][R2.64], R8 ;  /* 0x0000000802007986 */ /* 0x000fe2000c101b04 */
[----:B------:R-:W-:Y:S05]  /*03d0*/  EXIT ;  /* 0x000000000000794d */ /* 0x000fea0003800000 */
.L_x_0:
[----:B------:R-:W-:-:S00]  /*03e0*/  BRA `(.L_x_0) ;  /* 0xfffffffc00fc7947 */ /* 0x000fc0000383ffff */
[----:B------:R-:W-:-:S00]  /*03f0*/  NOP ;  /* 0x0000000000007918 */ /* 0x000fc00000000000 */
        /* <DEDUP_REMOVED lines=8> */
.L_x_1:


//--------------------- .nv.global.init           --------------------------
	.section	.nv.global.init,"aw",@progbits
.nv.global.init:
	.type		_$_str,@object
	.size		_$_str,(_$_str_$_2 - _$_str)
_$_str:
        /*0000*/ 	.byte	0x5f, 0x5f, 0x43, 0x55, 0x44, 0x41, 0x5f, 0x46, 0x54, 0x5a, 0x00
	.type		_$_str_$_2,@object
	.size		_$_str_$_2,(.L_1 - _$_str_$_2)
_$_str_$_2:
        /*000b*/ 	.byte	0x5f, 0x5f, 0x43, 0x55, 0x44, 0x41, 0x5f, 0x50, 0x52, 0x45, 0x43, 0x5f, 0x53, 0x51, 0x52, 0x54
        /*001b*/ 	.byte	0x00
.L_1:


//--------------------- .nv.constant0.triton_poi_fused__native_batch_norm_legit_no_training_rrelu_with_noise_functional_13 --------------------------
	.section	.nv.constant0.triton_poi_fused__native_batch_norm_legit_no_training_rrelu_with_noise_functional_13,"a",@progbits
	.sectionflags	@""
	.align	4
.nv.constant0.triton_poi_fused__native_batch_norm_legit_no_training_rrelu_with_noise_functional_13:
	.zero		580
